	.headerflags	@"EF_CUDA_TEXMODE_UNIFIED EF_CUDA_64BIT_ADDRESS EF_CUDA_ACCELERATORS EF_CUDA_SM90 EF_CUDA_VIRTUAL_SM(EF_CUDA_SM90)"
	.elftype	@"ET_EXEC"


//--------------------- .nv.info                  --------------------------
	.section	.nv.info,"",@"SHT_CUDA_INFO"
	.align	4


	//----- nvinfo : EIATTR_REGCOUNT
	.align		4
        /*0000*/ 	.byte	0x04, 0x2f
        /*0002*/ 	.short	(.L_3 - .L_2)
	.align		4
.L_2:
        /*0004*/ 	.word	index@(triton_poi_fused__native_batch_norm_legit_no_training_add_relu_11)
        /*0008*/ 	.word	0x00000028


	//----- nvinfo : EIATTR_MIN_STACK_SIZE
	.align		4
.L_3:
        /*000c*/ 	.byte	0x04, 0x12
        /*000e*/ 	.short	(.L_5 - .L_4)
	.align		4
.L_4:
        /*0010*/ 	.word	index@(triton_poi_fused__native_batch_norm_legit_no_training_add_relu_11)
        /*0014*/ 	.word	0x00000000


	//----- nvinfo : EIATTR_FRAME_SIZE
	.align		4
.L_5:
        /*0018*/ 	.byte	0x04, 0x11
        /*001a*/ 	.short	(.L_7 - .L_6)
	.align		4
.L_6:
        /*001c*/ 	.word	index@(triton_poi_fused__native_batch_norm_legit_no_training_add_relu_11)
        /*0020*/ 	.word	0x00000000


	//----- nvinfo : EIATTR_MIN_STACK_SIZE
	.align		4
.L_7:
        /*0024*/ 	.byte	0x04, 0x12
        /*0026*/ 	.short	(.L_9 - .L_8)
	.align		4
.L_8:
        /*0028*/ 	.word	index@(triton_poi_fused__native_batch_norm_legit_no_training_add_relu_11)
        /*002c*/ 	.word	0x00000000
.L_9:


//--------------------- .nv.info.triton_poi_fused__native_batch_norm_legit_no_training_add_relu_11 --------------------------
	.section	.nv.info.triton_poi_fused__native_batch_norm_legit_no_training_add_relu_11,"",@"SHT_CUDA_INFO"
	.sectionflags	@""
	.align	4


	//----- nvinfo : EIATTR_CUDA_API_VERSION
	.align		4
        /*0000*/ 	.byte	0x04, 0x37
        /*0002*/ 	.short	(.L_11 - .L_10)
.L_10:
        /*0004*/ 	.word	0x0000007c


	//----- nvinfo : EIATTR_KPARAM_INFO
	.align		4
.L_11:
        /*0008*/ 	.byte	0x04, 0x17
        /*000a*/ 	.short	(.L_13 - .L_12)
.L_12:
        /*000c*/ 	.word	0x00000000
        /*0010*/ 	.short	0x0008
        /*0012*/ 	.short	0x003c
        /*0014*/ 	.byte	0x00, 0xf0, 0x11, 0x00


	//----- nvinfo : EIATTR_KPARAM_INFO
	.align		4
.L_13:
        /*0018*/ 	.byte	0x04, 0x17
        /*001a*/ 	.short	(.L_15 - .L_14)
.L_14:
        /*001c*/ 	.word	0x00000000
        /*0020*/ 	.short	0x0007
        /*0022*/ 	.short	0x0038
        /*0024*/ 	.byte	0x00, 0xf0, 0x11, 0x00


	//----- nvinfo : EIATTR_KPARAM_INFO
	.align		4
.L_15:
        /*0028*/ 	.byte	0x04, 0x17
        /*002a*/ 	.short	(.L_17 - .L_16)
.L_16:
        /*002c*/ 	.word	0x00000000
        /*0030*/ 	.short	0x0006
        /*0032*/ 	.short	0x0030
        /*0034*/ 	.byte	0x00, 0xf4, 0x21, 0x00


	//----- nvinfo : EIATTR_KPARAM_INFO
	.align		4
.L_17:
        /*0038*/ 	.byte	0x04, 0x17
        /*003a*/ 	.short	(.L_19 - .L_18)
.L_18:
        /*003c*/ 	.word	0x00000000
        /*0040*/ 	.short	0x0005
        /*0042*/ 	.short	0x0028
        /*0044*/ 	.byte	0x00, 0xf4, 0x21, 0x00


	//----- nvinfo : EIATTR_KPARAM_INFO
	.align		4
.L_19:
        /*0048*/ 	.byte	0x04, 0x17
        /*004a*/ 	.short	(.L_21 - .L_20)
.L_20:
        /*004c*/ 	.word	0x00000000
        /*0050*/ 	.short	0x0004
        /*0052*/ 	.short	0x0020
        /*0054*/ 	.byte	0x00, 0xf4, 0x21, 0x00


	//----- nvinfo : EIATTR_KPARAM_INFO
	.align		4
.L_21:
        /*0058*/ 	.byte	0x04, 0x17
        /*005a*/ 	.short	(.L_23 - .L_22)
.L_22:
        /*005c*/ 	.word	0x00000000
        /*0060*/ 	.short	0x0003
        /*0062*/ 	.short	0x0018
        /*0064*/ 	.byte	0x00, 0xf4, 0x21, 0x00


	//----- nvinfo : EIATTR_KPARAM_INFO
	.align		4
.L_23:
        /*0068*/ 	.byte	0x04, 0x17
        /*006a*/ 	.short	(.L_25 - .L_24)
.L_24:
        /*006c*/ 	.word	0x00000000
        /*0070*/ 	.short	0x0002
        /*0072*/ 	.short	0x0010
        /*0074*/ 	.byte	0x00, 0xf4, 0x21, 0x00


	//----- nvinfo : EIATTR_KPARAM_INFO
	.align		4
.L_25:
        /*0078*/ 	.byte	0x04, 0x17
        /*007a*/ 	.short	(.L_27 - .L_26)
.L_26:
        /*007c*/ 	.word	0x00000000
        /*0080*/ 	.short	0x0001
        /*0082*/ 	.short	0x0008
        /*0084*/ 	.byte	0x00, 0xf4, 0x21, 0x00


	//----- nvinfo : EIATTR_KPARAM_INFO
	.align		4
.L_27:
        /*0088*/ 	.byte	0x04, 0x17
        /*008a*/ 	.short	(.L_29 - .L_28)
.L_28:
        /*008c*/ 	.word	0x00000000
        /*0090*/ 	.short	0x0000
        /*0092*/ 	.short	0x0000
        /*0094*/ 	.byte	0x00, 0xf4, 0x21, 0x00


	//----- nvinfo : EIATTR_SPARSE_MMA_MASK
	.align		4
.L_29:
        /*0098*/ 	.byte	0x03, 0x50
        /*009a*/ 	.short	0x0000


	//----- nvinfo : EIATTR_MAXREG_COUNT
	.align		4
        /*009c*/ 	.byte	0x03, 0x1b
        /*009e*/ 	.short	0x00ff


	//----- nvinfo : EIATTR_EXIT_INSTR_OFFSETS
	.align		4
        /*00a0*/ 	.byte	0x04, 0x1c
        /*00a2*/ 	.short	(.L_31 - .L_30)


	//   ....[0]....
.L_30:
        /*00a4*/ 	.word	0x000012a0


	//   ....[1]....
        /*00a8*/ 	.word	0x000012f0


	//----- nvinfo : EIATTR_REQNTID
	.align		4
.L_31:
        /*00ac*/ 	.byte	0x04, 0x10
        /*00ae*/ 	.short	(.L_33 - .L_32)
.L_32:
        /*00b0*/ 	.word	0x00000100
        /*00b4*/ 	.word	0x00000001
        /*00b8*/ 	.word	0x00000001


	//----- nvinfo : EIATTR_CBANK_PARAM_SIZE
	.align		4
.L_33:
        /*00bc*/ 	.byte	0x03, 0x19
        /*00be*/ 	.short	0x0040


	//----- nvinfo : EIATTR_PARAM_CBANK
	.align		4
        /*00c0*/ 	.byte	0x04, 0x0a
        /*00c2*/ 	.short	(.L_35 - .L_34)
	.align		4
.L_34:
        /*00c4*/ 	.word	index@(.nv.constant0.triton_poi_fused__native_batch_norm_legit_no_training_add_relu_11)
        /*00c8*/ 	.short	0x0210
        /*00ca*/ 	.short	0x0040


	//----- nvinfo : EIATTR_SW_WAR
	.align		4
.L_35:
        /*00cc*/ 	.byte	0x04, 0x36
        /*00ce*/ 	.short	(.L_37 - .L_36)
.L_36:
        /*00d0*/ 	.word	0x00000008
.L_37:


//--------------------- .nv.callgraph             --------------------------
	.section	.nv.callgraph,"",@"SHT_CUDA_CALLGRAPH"
	.align	4
	.sectionentsize	8
	.align		4
        /*0000*/ 	.word	0x00000000
	.align		4
        /*0004*/ 	.word	0xffffffff
	.align		4
        /*0008*/ 	.word	0x00000000
	.align		4
        /*000c*/ 	.word	0xfffffffe
	.align		4
        /*0010*/ 	.word	0x00000000
	.align		4
        /*0014*/ 	.word	0xfffffffd
	.align		4
        /*0018*/ 	.word	0x00000000
	.align		4
        /*001c*/ 	.word	0xfffffffc


//--------------------- .nv.constant4             --------------------------
	.section	.nv.constant4,"a",@progbits
	.align	8
	.align		8
.nv.constant4:
        /*0000*/ 	.dword	_$_str
	.align		8
        /*0008*/ 	.dword	_$_str_$_2


//--------------------- .text.triton_poi_fused__native_batch_norm_legit_no_training_add_relu_11 --------------------------
	.section	.text.triton_poi_fused__native_batch_norm_legit_no_training_add_relu_11,"ax",@progbits
	.sectionflags	@"SHF_BARRIERS=1"
	.align	128
        .global         triton_poi_fused__native_batch_norm_legit_no_training_add_relu_11
        .type           triton_poi_fused__native_batch_norm_legit_no_training_add_relu_11,@function
        .size           triton_poi_fused__native_batch_norm_legit_no_training_add_relu_11,(.L_x_1 - triton_poi_fused__native_batch_norm_legit_no_training_add_relu_11)
        .other          triton_poi_fused__native_batch_norm_legit_no_training_add_relu_11,@"STO_CUDA_ENTRY STV_DEFAULT"
triton_poi_fused__native_batch_norm_legit_no_training_add_relu_11:
.text.triton_poi_fused__native_batch_norm_legit_no_training_add_relu_11:
[----:B------:R-:W0:Y:S01]  /*0000*/  LDC R1, c[0x0][0x28] ;  /* 0x00000a00ff017b82 */ /* 0x000e220000000800 */
[----:B------:R-:W1:Y:S07]  /*0010*/  S2R R0, SR_TID.X ;  /* 0x0000000000007919 */ /* 0x000e6e0000002100 */
[----:B------:R-:W2:Y:S01]  /*0020*/  LDC.64 R2, c[0x0][0x210] ;  /* 0x00008400ff027b82 */ /* 0x000ea20000000a00 */
[----:B------:R-:W-:Y:S01]  /*0030*/  CS2R R8, SRZ ;  /* 0x0000000000087805 */ /* 0x000fe2000001ff00 */
[----:B------:R-:W3:Y:S01]  /*0040*/  S2R R35, SR_CTAID.X ;  /* 0x0000000000237919 */ /* 0x000ee20000002500 */
[----:B------:R-:W4:Y:S01]  /*0050*/  S2R R5, SR_CTAID.Y ;  /* 0x0000000000057919 */ /* 0x000f220000002600 */
[----:B------:R-:W-:-:S02]  /*0060*/  CS2R R10, SRZ ;  /* 0x00000000000a7805 */ /* 0x000fc4000001ff00 */
[----:B------:R-:W-:Y:S01]  /*0070*/  CS2R R6, SRZ ;  /* 0x0000000000067805 */ /* 0x000fe2000001ff00 */
[----:B------:R-:W-:Y:S01]  /*0080*/  ULDC.64 UR6, c[0x0][0x208] ;  /* 0x0000820000067ab9 */ /* 0x000fe20000000a00 */
[----:B------:R-:W5:Y:S01]  /*0090*/  LDC.64 R20, c[0x0][0x218] ;  /* 0x00008600ff147b82 */ /* 0x000f620000000a00 */
[----:B------:R-:W-:Y:S02]  /*00a0*/  CS2R R12, SRZ ;  /* 0x00000000000c7805 */ /* 0x000fe4000001ff00 */
[----:B------:R-:W-:Y:S02]  /*00b0*/  CS2R R14, SRZ ;  /* 0x00000000000e7805 */ /* 0x000fe4000001ff00 */
[----:B-1----:R-:W-:Y:S01]  /*00c0*/  SHF.R.U32.HI R4, RZ, 0x2, R0 ;  /* 0x00000002ff047819 */ /* 0x002fe20000011600 */
[----:B------:R-:W-:Y:S02]  /*00d0*/  IMAD.SHL.U32 R34, R0, 0x4, RZ ;  /* 0x0000000400227824 */ /* 0x000fe400078e00ff */
[----:B---3--:R-:W-:Y:S01]  /*00e0*/  IMAD.SHL.U32 R35, R35, 0x10, RZ ;  /* 0x0000001023237824 */ /* 0x008fe200078e00ff */
[----:B------:R-:W-:-:S04]  /*00f0*/  SGXT.U32 R4, R4, 0x6 ;  /* 0x000000060404781a */ /* 0x000fc80000000000 */
[----:B------:R-:W-:Y:S02]  /*0100*/  LOP3.LUT R0, R35, 0xc, R34, 0xf8, !PT ;  /* 0x0000000c23007812 */ /* 0x000fe400078ef822 */
[----:B----4-:R-:W-:Y:S02]  /*0110*/  PRMT R23, R4, 0x6540, R5 ;  /* 0x0000654004177816 */ /* 0x010fe40000000005 */
[----:B------:R-:W-:-:S03]  /*0120*/  ISETP.GE.AND P0, PT, R0, 0x100, PT ;  /* 0x000001000000780c */ /* 0x000fc60003f06270 */
[----:B------:R-:W-:Y:S01]  /*0130*/  IMAD R23, R23, 0x100, R0 ;  /* 0x0000010017177824 */ /* 0x000fe200078e0200 */
[----:B------:R-:W-:-:S03]  /*0140*/  CS2R R4, SRZ ;  /* 0x0000000000047805 */ /* 0x000fc6000001ff00 */
[C---:B------:R-:W-:Y:S01]  /*0150*/  VIADD R33, R23.reuse, 0xc000 ;  /* 0x0000c00017217836 */ /* 0x040fe20000000000 */
[----:B------:R-:W-:Y:S01]  /*0160*/  IADD3 R32, R23, 0x8000, RZ ;  /* 0x0000800017207810 */ /* 0x000fe20007ffe0ff */
[----:B------:R-:W-:Y:S02]  /*0170*/  VIADD R22, R23, 0x4000 ;  /* 0x0000400017167836 */ /* 0x000fe40000000000 */
[----:B--2---:R-:W-:-:S04]  /*0180*/  IMAD.WIDE R26, R33, 0x4, R2 ;  /* 0x00000004211a7825 */ /* 0x004fc800078e0202 */
[--C-:B------:R-:W-:Y:S01]  /*0190*/  IMAD.WIDE R24, R32, 0x4, R2.reuse ;  /* 0x0000000420187825 */ /* 0x100fe200078e0202 */
[----:B------:R1:W2:Y:S03]  /*01a0*/  @!P0 LDG.E.EL.128 R4, desc[UR6][R26.64] ;  /* 0x000000061a048981 */ /* 0x0002a6000c2e1d00 */
[--C-:B------:R-:W-:Y:S01]  /*01b0*/  IMAD.WIDE R18, R23, 0x4, R2.reuse ;  /* 0x0000000417127825 */ /* 0x100fe200078e0202 */
[----:B------:R3:W4:Y:S03]  /*01c0*/  @!P0 LDG.E.EL.128 R8, desc[UR6][R24.64] ;  /* 0x0000000618088981 */ /* 0x000726000c2e1d00 */
[----:B------:R-:W-:Y:S01]  /*01d0*/  IMAD.WIDE R2, R22, 0x4, R2 ;  /* 0x0000000416027825 */ /* 0x000fe200078e0202 */
[----:B------:R-:W-:Y:S02]  /*01e0*/  CS2R R28, SRZ ;  /* 0x00000000001c7805 */ /* 0x000fe4000001ff00 */
[----:B------:R-:W-:-:S02]  /*01f0*/  CS2R R30, SRZ ;  /* 0x00000000001e7805 */ /* 0x000fc4000001ff00 */
[----:B-1----:R-:W-:Y:S01]  /*0200*/  CS2R R26, SRZ ;  /* 0x00000000001a7805 */ /* 0x002fe2000001ff00 */
[----:B------:R1:W2:Y:S01]  /*0210*/  @!P0 LDG.E.EL.128 R12, desc[UR6][R18.64] ;  /* 0x00000006120c8981 */ /* 0x0002a2000c2e1d00 */
[----:B------:R-:W-:Y:S01]  /*0220*/  CS2R R16, SRZ ;  /* 0x0000000000107805 */ /* 0x000fe2000001ff00 */
[----:B-----5:R-:W-:Y:S01]  /*0230*/  IMAD.WIDE R20, R0, 0x4, R20 ;  /* 0x0000000400147825 */ /* 0x020fe200078e0214 */
[----:B---3--:R-:W-:-:S06]  /*0240*/  CS2R R24, SRZ ;  /* 0x0000000000187805 */ /* 0x008fcc000001ff00 */
[----:B------:R3:W5:Y:S01]  /*0250*/  @!P0 LDG.E.EL.128 R24, desc[UR6][R2.64] ;  /* 0x0000000602188981 */ /* 0x000762000c2e1d00 */
[----:B-1----:R-:W-:-:S06]  /*0260*/  CS2R R18, SRZ ;  /* 0x0000000000127805 */ /* 0x002fcc000001ff00 */
[----:B------:R-:W2:Y:S01]  /*0270*/  @!P0 LDG.E.EL.128 R16, desc[UR6][R20.64] ;  /* 0x0000000614108981 */ /* 0x000ea2000c2e1d00 */
[----:B---3--:R-:W1:Y:S02]  /*0280*/  LDC.64 R2, c[0x0][0x220] ;  /* 0x00008800ff027b82 */ /* 0x008e640000000a00 */
[----:B-1----:R-:W-:-:S05]  /*0290*/  IMAD.WIDE R2, R0, 0x4, R2 ;  /* 0x0000000400027825 */ /* 0x002fca00078e0202 */
[----:B------:R-:W3:Y:S01]  /*02a0*/  @!P0 LDG.E.EL.128 R28, desc[UR6][R2.64] ;  /* 0x00000006021c8981 */ /* 0x000ee2000c2e1d00 */
[C---:B--2---:R-:W-:Y:S01]  /*02b0*/  FADD R15, -R19.reuse, R15 ;  /* 0x0000000f130f7221 */ /* 0x044fe20000000100 */
[C---:B----4-:R-:W-:Y:S01]  /*02c0*/  FADD R11, -R19.reuse, R11 ;  /* 0x0000000b130b7221 */ /* 0x050fe20000000100 */
[C---:B------:R-:W-:Y:S01]  /*02d0*/  FADD R7, -R19.reuse, R7 ;  /* 0x0000000713077221 */ /* 0x040fe20000000100 */
[----:B-----5:R-:W-:Y:S01]  /*02e0*/  FADD R27, -R19, R27 ;  /* 0x0000001b131b7221 */ /* 0x020fe20000000100 */
[C---:B------:R-:W-:Y:S01]  /*02f0*/  FADD R14, -R18.reuse, R14 ;  /* 0x0000000e120e7221 */ /* 0x040fe20000000100 */
[C---:B------:R-:W-:Y:S01]  /*0300*/  FADD R10, -R18.reuse, R10 ;  /* 0x0000000a120a7221 */ /* 0x040fe20000000100 */
[----:B------:R-:W-:Y:S01]  /*0310*/  FADD R6, -R18, R6 ;  /* 0x0000000612067221 */ /* 0x000fe20000000100 */
[----:B---3--:R-:W-:Y:S01]  /*0320*/  FADD R28, R28, 9.9999997473787516356e-06 ;  /* 0x3727c5ac1c1c7421 */ /* 0x008fe20000000000 */
[----:B------:R-:W-:-:S03]  /*0330*/  FADD R29, R29, 9.9999997473787516356e-06 ;  /* 0x3727c5ac1d1d7421 */ /* 0x000fc60000000000 */
[----:B------:R-:W1:Y:S01]  /*0340*/  MUFU.SQRT R20, R28 ;  /* 0x0000001c00147308 */ /* 0x000e620000002000 */
[----:B------:R-:W-:Y:S01]  /*0350*/  FADD R21, R30, 9.9999997473787516356e-06 ;  /* 0x3727c5ac1e157421 */ /* 0x000fe20000000000 */
[----:B------:R-:W-:-:S06]  /*0360*/  FADD R31, R31, 9.9999997473787516356e-06 ;  /* 0x3727c5ac1f1f7421 */ /* 0x000fcc0000000000 */
[----:B------:R-:W2:Y:S08]  /*0370*/  MUFU.SQRT R3, R29 ;  /* 0x0000001d00037308 */ /* 0x000eb00000002000 */
[----:B------:R-:W3:Y:S01]  /*0380*/  MUFU.SQRT R2, R21 ;  /* 0x0000001500027308 */ /* 0x000ee20000002000 */
[C---:B-1----:R-:W-:Y:S02]  /*0390*/  FSETP.GT.AND P6, PT, R20.reuse, 8.50705917302346158658e+37, PT ;  /* 0x7e8000001400780b */ /* 0x042fe40003fc4000 */
[----:B------:R-:W-:-:S05]  /*03a0*/  FSETP.GEU.AND P1, PT, R20, 1.175494350822287508e-38, PT ;  /* 0x008000001400780b */ /* 0x000fca0003f2e000 */
[----:B------:R-:W1:Y:S01]  /*03b0*/  MUFU.SQRT R19, R31 ;  /* 0x0000001f00137308 */ /* 0x000e620000002000 */
[----:B------:R-:W-:Y:S01]  /*03c0*/  FADD R30, -R18, R26 ;  /* 0x0000001a121e7221 */ /* 0x000fe20000000100 */
[C---:B--2---:R-:W-:Y:S01]  /*03d0*/  FSETP.GT.AND P2, PT, R3.reuse, 8.50705917302346158658e+37, PT ;  /* 0x7e8000000300780b */ /* 0x044fe20003f44000 */
[----:B------:R-:W-:Y:S01]  /*03e0*/  IMAD.MOV.U32 R18, RZ, RZ, 0x3e800000 ;  /* 0x3e800000ff127424 */ /* 0x000fe200078e00ff */
[C---:B---3--:R-:W-:Y:S02]  /*03f0*/  FSETP.GT.AND P4, PT, R2.reuse, 8.50705917302346158658e+37, PT ;  /* 0x7e8000000200780b */ /* 0x048fe40003f84000 */
[----:B------:R-:W-:Y:S02]  /*0400*/  FSETP.GEU.AND P3, PT, R3, 1.175494350822287508e-38, PT ;  /* 0x008000000300780b */ /* 0x000fe40003f6e000 */
[----:B------:R-:W-:Y:S01]  /*0410*/  FSETP.GEU.AND P5, PT, R2, 1.175494350822287508e-38, PT ;  /* 0x008000000200780b */ /* 0x000fe20003fae000 */
[----:B------:R-:W-:Y:S01]  /*0420*/  @P6 FMUL R20, R20, 0.25 ;  /* 0x3e80000014146820 */ /* 0x000fe20000400000 */
[----:B------:R-:W-:-:S02]  /*0430*/  FSEL R21, R18, 1, P6 ;  /* 0x3f80000012157808 */ /* 0x000fc40003000000 */
[----:B-1----:R-:W-:Y:S01]  /*0440*/  FSETP.GT.AND P6, PT, R19, 8.50705917302346158658e+37, PT ;  /* 0x7e8000001300780b */ /* 0x002fe20003fc4000 */
[----:B------:R-:W-:Y:S02]  /*0450*/  @!P1 FMUL R20, R20, 16777216 ;  /* 0x4b80000014149820 */ /* 0x000fe40000400000 */
[----:B------:R-:W-:Y:S01]  /*0460*/  @!P1 FMUL R21, R21, 16777216 ;  /* 0x4b80000015159820 */ /* 0x000fe20000400000 */
[----:B------:R-:W-:Y:S01]  /*0470*/  FSETP.GEU.AND P1, PT, R19, 1.175494350822287508e-38, PT ;  /* 0x008000001300780b */ /* 0x000fe20003f2e000 */
[----:B------:R-:W-:Y:S01]  /*0480*/  @P2 FMUL R3, R3, 0.25 ;  /* 0x3e80000003032820 */ /* 0x000fe20000400000 */
[----:B------:R-:W-:Y:S01]  /*0490*/  @P4 FMUL R2, R2, 0.25 ;  /* 0x3e80000002024820 */ /* 0x000fe20000400000 */
[----:B------:R1:W2:Y:S02]  /*04a0*/  MUFU.RCP R28, R20 ;  /* 0x00000014001c7308 */ /* 0x0002a40000001000 */
[----:B------:R-:W-:Y:S01]  /*04b0*/  @!P3 FMUL R3, R3, 16777216 ;  /* 0x4b8000000303b820 */ /* 0x000fe20000400000 */
[----:B------:R-:W-:Y:S01]  /*04c0*/  @!P5 FMUL R2, R2, 16777216 ;  /* 0x4b8000000202d820 */ /* 0x000fe20000400000 */
[C---:B------:R-:W-:Y:S01]  /*04d0*/  FADD R13, -R17.reuse, R13 ;  /* 0x0000000d110d7221 */ /* 0x040fe20000000100 */
[C---:B------:R-:W-:Y:S01]  /*04e0*/  FADD R9, -R17.reuse, R9 ;  /* 0x0000000911097221 */ /* 0x040fe20000000100 */
[----:B------:R-:W-:Y:S01]  /*04f0*/  FADD R5, -R17, R5 ;  /* 0x0000000511057221 */ /* 0x000fe20000000100 */
[----:B------:R-:W-:Y:S01]  /*0500*/  @P6 FMUL R19, R19, 0.25 ;  /* 0x3e80000013136820 */ /* 0x000fe20000400000 */
[----:B-1----:R-:W-:Y:S01]  /*0510*/  FADD R20, -R17, R25 ;  /* 0x0000001911147221 */ /* 0x002fe20000000100 */
[----:B------:R-:W-:Y:S01]  /*0520*/  FADD R17, -R16, R12 ;  /* 0x0000000c10117221 */ /* 0x000fe20000000100 */
[----:B------:R-:W1:Y:S01]  /*0530*/  MUFU.RCP R26, R3 ;  /* 0x00000003001a7308 */ /* 0x000e620000001000 */
[----:B------:R-:W-:-:S07]  /*0540*/  @!P1 FMUL R19, R19, 16777216 ;  /* 0x4b80000013139820 */ /* 0x000fce0000400000 */
[----:B------:R3:W4:Y:S02]  /*0550*/  MUFU.RCP R12, R2 ;  /* 0x00000002000c7308 */ /* 0x0007240000001000 */
[----:B---3--:R-:W3:Y:S06]  /*0560*/  LDC.64 R2, c[0x0][0x228] ;  /* 0x00008a00ff027b82 */ /* 0x008eec0000000a00 */
[----:B------:R-:W5:Y:S01]  /*0570*/  MUFU.RCP R19, R19 ;  /* 0x0000001300137308 */ /* 0x000f620000001000 */
[C---:B------:R-:W-:Y:S02]  /*0580*/  FSEL R31, R18.reuse, 1, P2 ;  /* 0x3f800000121f7808 */ /* 0x040fe40001000000 */
[----:B------:R-:W-:-:S02]  /*0590*/  FSEL R37, R18, 1, P4 ;  /* 0x3f80000012257808 */ /* 0x000fc40002000000 */
[----:B------:R-:W-:Y:S01]  /*05a0*/  FSEL R18, R18, 1, P6 ;  /* 0x3f80000012127808 */ /* 0x000fe20003000000 */
[----:B------:R-:W-:Y:S01]  /*05b0*/  @!P3 FMUL R31, R31, 16777216 ;  /* 0x4b8000001f1fb820 */ /* 0x000fe20000400000 */
[----:B--2---:R-:W-:Y:S01]  /*05c0*/  FMUL R21, R28, R21 ;  /* 0x000000151c157220 */ /* 0x004fe20000400000 */
[----:B------:R-:W-:Y:S02]  /*05d0*/  @!P5 FMUL R37, R37, 16777216 ;  /* 0x4b8000002525d820 */ /* 0x000fe40000400000 */
[----:B------:R-:W-:Y:S01]  /*05e0*/  @!P1 FMUL R18, R18, 16777216 ;  /* 0x4b80000012129820 */ /* 0x000fe20000400000 */
[C---:B------:R-:W-:Y:S01]  /*05f0*/  FADD R25, -R16.reuse, R4 ;  /* 0x0000000410197221 */ /* 0x040fe20000000100 */
[----:B------:R-:W-:Y:S01]  /*0600*/  FADD R29, -R16, R24 ;  /* 0x00000018101d7221 */ /* 0x000fe20000000100 */
[----:B-1----:R-:W-:Y:S01]  /*0610*/  FMUL R24, R26, R31 ;  /* 0x0000001f1a187220 */ /* 0x002fe20000400000 */
[----:B----4-:R-:W-:Y:S01]  /*0620*/  FMUL R4, R12, R37 ;  /* 0x000000250c047220 */ /* 0x010fe20000400000 */
[----:B------:R-:W-:Y:S01]  /*0630*/  FADD R8, -R16, R8 ;  /* 0x0000000810087221 */ /* 0x000fe20000000100 */
[----:B-----5:R-:W-:Y:S01]  /*0640*/  FMUL R12, R19, R18 ;  /* 0x00000012130c7220 */ /* 0x020fe20000400000 */
[----:B------:R-:W-:Y:S01]  /*0650*/  FMUL R26, R21, R17 ;  /* 0x00000011151a7220 */ /* 0x000fe20000400000 */
[----:B------:R-:W-:-:S02]  /*0660*/  CS2R R16, SRZ ;  /* 0x0000000000107805 */ /* 0x000fc4000001ff00 */
[----:B------:R-:W-:Y:S01]  /*0670*/  CS2R R18, SRZ ;  /* 0x0000000000127805 */ /* 0x000fe2000001ff00 */
[----:B---3--:R-:W-:-:S04]  /*0680*/  IMAD.WIDE R2, R0, 0x4, R2 ;  /* 0x0000000400027825 */ /* 0x008fc800078e0202 */
[C---:B------:R-:W-:Y:S01]  /*0690*/  FMUL R29, R21.reuse, R29 ;  /* 0x0000001d151d7220 */ /* 0x040fe20000400000 */
[C---:B------:R-:W-:Y:S01]  /*06a0*/  FMUL R25, R21.reuse, R25 ;  /* 0x0000001915197220 */ /* 0x040fe20000400000 */
[C---:B------:R-:W-:Y:S01]  /*06b0*/  FMUL R20, R24.reuse, R20 ;  /* 0x0000001418147220 */ /* 0x040fe20000400000 */
[----:B------:R-:W1:Y:S01]  /*06c0*/  LDC.64 R36, c[0x0][0x238] ;  /* 0x00008e00ff247b82 */ /* 0x000e620000000a00 */
[----:B------:R2:W3:Y:S07]  /*06d0*/  @!P0 LDG.E.EL.128 R16, desc[UR6][R2.64] ;  /* 0x0000000602108981 */ /* 0x0004ee000c2e1d00 */
[----:B--2---:R-:W2:Y:S01]  /*06e0*/  LDC.64 R2, c[0x0][0x230] ;  /* 0x00008c00ff027b82 */ /* 0x004ea20000000a00 */
[----:B------:R-:W-:Y:S01]  /*06f0*/  FMUL R28, R21, R8 ;  /* 0x00000008151c7220 */ /* 0x000fe20000400000 */
[C---:B------:R-:W-:Y:S01]  /*0700*/  FMUL R21, R24.reuse, R9 ;  /* 0x0000000918157220 */ /* 0x040fe20000400000 */
[C---:B------:R-:W-:Y:S01]  /*0710*/  FMUL R8, R24.reuse, R13 ;  /* 0x0000000d18087220 */ /* 0x040fe20000400000 */
[----:B------:R-:W-:Y:S01]  /*0720*/  FMUL R9, R24, R5 ;  /* 0x0000000518097220 */ /* 0x000fe20000400000 */
[----:B------:R-:W-:Y:S01]  /*0730*/  FMUL R31, R4, R14 ;  /* 0x0000000e041f7220 */ /* 0x000fe20000400000 */
[C---:B------:R-:W-:Y:S01]  /*0740*/  FMUL R24, R12.reuse, R15 ;  /* 0x0000000f0c187220 */ /* 0x040fe20000400000 */
[C---:B------:R-:W-:Y:S01]  /*0750*/  FMUL R27, R12.reuse, R27 ;  /* 0x0000001b0c1b7220 */ /* 0x040fe20000400000 */
[C---:B------:R-:W-:Y:S01]  /*0760*/  FMUL R11, R12.reuse, R11 ;  /* 0x0000000b0c0b7220 */ /* 0x040fe20000400000 */
[----:B------:R-:W-:Y:S01]  /*0770*/  FMUL R7, R12, R7 ;  /* 0x000000070c077220 */ /* 0x000fe20000400000 */
[----:B------:R-:W-:-:S02]  /*0780*/  CS2R R12, SRZ ;  /* 0x00000000000c7805 */ /* 0x000fc4000001ff00 */
[----:B------:R-:W-:Y:S01]  /*0790*/  CS2R R14, SRZ ;  /* 0x00000000000e7805 */ /* 0x000fe2000001ff00 */
[----:B--2---:R-:W-:-:S05]  /*07a0*/  IMAD.WIDE R2, R0, 0x4, R2 ;  /* 0x0000000400027825 */ /* 0x004fca00078e0202 */
[----:B------:R-:W3:Y:S01]  /*07b0*/  @!P0 LDG.E.EL.128 R12, desc[UR6][R2.64] ;  /* 0x00000006020c8981 */ /* 0x000ee2000c2e1d00 */
[C---:B------:R-:W-:Y:S01]  /*07c0*/  FMUL R5, R4.reuse, R30 ;  /* 0x0000001e04057220 */ /* 0x040fe20000400000 */
[C---:B------:R-:W-:Y:S01]  /*07d0*/  FMUL R10, R4.reuse, R10 ;  /* 0x0000000a040a7220 */ /* 0x040fe20000400000 */
[----:B------:R-:W-:Y:S01]  /*07e0*/  FMUL R4, R4, R6 ;  /* 0x0000000604047220 */ /* 0x000fe20000400000 */
[----:B---3--:R-:W-:-:S03]  /*07f0*/  FFMA R0, R7, R19, R15 ;  /* 0x0000001307007223 */ /* 0x008fc6000000000f */
[-CC-:B------:R-:W-:Y:S01]  /*0800*/  FFMA R4, R4, R18.reuse, R14.reuse ;  /* 0x0000001204047223 */ /* 0x180fe2000000000e */
[-CC-:B------:R-:W-:Y:S01]  /*0810*/  FFMA R6, R10, R18.reuse, R14.reuse ;  /* 0x000000120a067223 */ /* 0x180fe2000000000e */
[-CC-:B------:R-:W-:Y:S01]  /*0820*/  FFMA R5, R5, R18.reuse, R14.reuse ;  /* 0x0000001205057223 */ /* 0x180fe2000000000e */
[----:B------:R-:W-:Y:S01]  /*0830*/  FFMA R30, R31, R18, R14 ;  /* 0x000000121f1e7223 */ /* 0x000fe2000000000e */
[----:B------:R-:W-:Y:S01]  /*0840*/  FFMA R3, R11, R19, R15 ;  /* 0x000000130b037223 */ /* 0x000fe2000000000f */
[-CC-:B------:R-:W-:Y:S01]  /*0850*/  FFMA R7, R9, R17.reuse, R13.reuse ;  /* 0x0000001109077223 */ /* 0x180fe2000000000d */
[----:B------:R-:W-:Y:S01]  /*0860*/  FFMA R18, R8, R17, R13 ;  /* 0x0000001108127223 */ /* 0x000fe2000000000d */
[-CC-:B------:R-:W-:Y:S01]  /*0870*/  FFMA R2, R27, R19.reuse, R15.reuse ;  /* 0x000000131b027223 */ /* 0x180fe2000000000f */
[----:B------:R-:W-:Y:S01]  /*0880*/  FFMA R24, R24, R19, R15 ;  /* 0x0000001318187223 */ /* 0x000fe2000000000f */
[----:B------:R-:W-:Y:S02]  /*0890*/  CS2R R8, SRZ ;  /* 0x0000000000087805 */ /* 0x000fe4000001ff00 */
[----:B------:R-:W-:Y:S01]  /*08a0*/  CS2R R10, SRZ ;  /* 0x00000000000a7805 */ /* 0x000fe2000001ff00 */
[----:B-1----:R-:W-:-:S05]  /*08b0*/  IMAD.WIDE R14, R23, 0x4, R36 ;  /* 0x00000004170e7825 */ /* 0x002fca00078e0224 */
[----:B------:R1:W2:Y:S01]  /*08c0*/  @!P0 LDG.E.EL.128 R8, desc[UR6][R14.64] ;  /* 0x000000060e088981 */ /* 0x0002a2000c2e1d00 */
[-CC-:B------:R-:W-:Y:S01]  /*08d0*/  FFMA R21, R21, R17.reuse, R13.reuse ;  /* 0x0000001115157223 */ /* 0x180fe2000000000d */
[----:B------:R-:W-:Y:S01]  /*08e0*/  FFMA R20, R20, R17, R13 ;  /* 0x0000001114147223 */ /* 0x000fe2000000000d */
[-CC-:B------:R-:W-:Y:S01]  /*08f0*/  FFMA R25, R25, R16.reuse, R12.reuse ;  /* 0x0000001019197223 */ /* 0x180fe2000000000c */
[-CC-:B------:R-:W-:Y:S01]  /*0900*/  FFMA R28, R28, R16.reuse, R12.reuse ;  /* 0x000000101c1c7223 */ /* 0x180fe2000000000c */
[-CC-:B------:R-:W-:Y:S01]  /*0910*/  FFMA R29, R29, R16.reuse, R12.reuse ;  /* 0x000000101d1d7223 */ /* 0x180fe2000000000c */
[----:B------:R-:W-:Y:S01]  /*0920*/  FFMA R19, R26, R16, R12 ;  /* 0x000000101a137223 */ /* 0x000fe2000000000c */
[----:B------:R-:W-:Y:S01]  /*0930*/  CS2R R12, SRZ ;  /* 0x00000000000c7805 */ /* 0x000fe2000001ff00 */
[----:B------:R-:W-:Y:S01]  /*0940*/  IMAD.WIDE R16, R22, 0x4, R36 ;  /* 0x0000000416107825 */ /* 0x000fe200078e0224 */
[----:B-1----:R-:W-:-:S06]  /*0950*/  CS2R R14, SRZ ;  /* 0x00000000000e7805 */ /* 0x002fcc000001ff00 */
[----:B------:R1:W3:Y:S01]  /*0960*/  @!P0 LDG.E.EL.128 R12, desc[UR6][R16.64] ;  /* 0x00000006100c8981 */ /* 0x0002e2000c2e1d00 */
[----:B------:R-:W-:Y:S01]  /*0970*/  IMAD.WIDE R26, R32, 0x4, R36 ;  /* 0x00000004201a7825 */ /* 0x000fe200078e0224 */
[----:B-1----:R-:W-:-:S03]  /*0980*/  CS2R R16, SRZ ;  /* 0x0000000000107805 */ /* 0x002fc6000001ff00 */
[----:B------:R-:W-:Y:S02]  /*0990*/  IMAD.WIDE R22, R33, 0x4, R36 ;  /* 0x0000000421167825 */ /* 0x000fe400078e0224 */
[----:B------:R-:W1:Y:S01]  /*09a0*/  S2R R33, SR_TID.X ;  /* 0x0000000000217919 */ /* 0x000e620000002100 */
[----:B------:R-:W4:Y:S01]  /*09b0*/  S2UR UR5, SR_CgaCtaId ;  /* 0x00000000000579c3 */ /* 0x000f220000008800 */
[C---:B--2---:R-:W-:Y:S01]  /*09c0*/  FSETP.GEU.AND P6, PT, R19.reuse, -R8, PT ;  /* 0x800000081300720b */ /* 0x044fe20003fce000 */
[----:B------:R-:W-:Y:S01]  /*09d0*/  FADD R31, R19, R8 ;  /* 0x00000008131f7221 */ /* 0x000fe20000000000 */
[C---:B------:R-:W-:Y:S01]  /*09e0*/  FSETP.GEU.AND P5, PT, R18.reuse, -R9, PT ;  /* 0x800000091200720b */ /* 0x040fe20003fae000 */
[----:B------:R-:W-:Y:S01]  /*09f0*/  FADD R32, R18, R9 ;  /* 0x0000000912207221 */ /* 0x000fe20000000000 */
[----:B------:R-:W-:Y:S02]  /*0a00*/  CS2R R18, SRZ ;  /* 0x0000000000127805 */ /* 0x000fe4000001ff00 */
[C---:B------:R-:W-:Y:S01]  /*0a10*/  FSETP.GEU.AND P4, PT, R30.reuse, -R10, PT ;  /* 0x8000000a1e00720b */ /* 0x040fe20003f8e000 */
[----:B------:R-:W-:Y:S01]  /*0a20*/  FADD R30, R30, R10 ;  /* 0x0000000a1e1e7221 */ /* 0x000fe20000000000 */
[C---:B------:R-:W-:Y:S01]  /*0a30*/  FSETP.GEU.AND P3, PT, R24.reuse, -R11, PT ;  /* 0x8000000b1800720b */ /* 0x040fe20003f6e000 */
[----:B------:R-:W-:Y:S01]  /*0a40*/  FADD R24, R24, R11 ;  /* 0x0000000b18187221 */ /* 0x000fe20000000000 */
[----:B------:R-:W-:Y:S01]  /*0a50*/  CS2R R8, SRZ ;  /* 0x0000000000087805 */ /* 0x000fe2000001ff00 */
[----:B------:R1:W2:Y:S01]  /*0a60*/  @!P0 LDG.E.EL.128 R16, desc[UR6][R26.64] ;  /* 0x000000061a108981 */ /* 0x0002a2000c2e1d00 */
[----:B------:R-:W-:-:S06]  /*0a70*/  CS2R R10, SRZ ;  /* 0x00000000000a7805 */ /* 0x000fcc000001ff00 */
[----:B------:R3:W5:Y:S01]  /*0a80*/  @!P0 LDG.E.EL.128 R8, desc[UR6][R22.64] ;  /* 0x0000000616088981 */ /* 0x000762000c2e1d00 */
[----:B------:R-:W-:Y:S01]  /*0a90*/  UMOV UR4, 0x400 ;  /* 0x0000040000047882 */ /* 0x000fe20000000000 */
[----:B-1----:R-:W-:Y:S02]  /*0aa0*/  SHF.R.U32.HI R27, RZ, 0x2, R33 ;  /* 0x00000002ff1b7819 */ /* 0x002fe40000011621 */
[----:B------:R-:W-:Y:S01]  /*0ab0*/  SHF.L.U32 R26, R33, 0xa, RZ ;  /* 0x0000000a211a7819 */ /* 0x000fe200000006ff */
[----:B----4-:R-:W-:Y:S01]  /*0ac0*/  UPRMT UR4, UR5, 0x654, UR4 ;  /* 0x0000065405047896 */ /* 0x010fe20008000004 */
[----:B------:R-:W-:Y:S02]  /*0ad0*/  SGXT.U32 R27, R27, 0x6 ;  /* 0x000000061b1b781a */ /* 0x000fe40000000000 */
[----:B------:R-:W-:Y:S01]  /*0ae0*/  LOP3.LUT R26, R26, 0xc00, RZ, 0xc0, !PT ;  /* 0x00000c001a1a7812 */ /* 0x000fe200078ec0ff */
[C---:B---3--:R-:W-:Y:S01]  /*0af0*/  FADD R22, R20.reuse, R13 ;  /* 0x0000000d14167221 */ /* 0x048fe20000000000 */
[----:B------:R-:W-:-:S02]  /*0b00*/  FSETP.GEU.AND P1, PT, R20, -R13, PT ;  /* 0x8000000d1400720b */ /* 0x000fc40003f2e000 */
[C---:B------:R-:W-:Y:S02]  /*0b10*/  LOP3.LUT R27, R26.reuse, R27, RZ, 0xfc, !PT ;  /* 0x0000001b1a1b7212 */ /* 0x040fe400078efcff */
[C---:B------:R-:W-:Y:S02]  /*0b20*/  LEA.HI R20, R26.reuse, UR4, RZ, 0x1c ;  /* 0x000000041a147c11 */ /* 0x040fe4000f8fe0ff */
[----:B------:R-:W-:-:S03]  /*0b30*/  LOP3.LUT R23, R26, 0x200, RZ, 0xfc, !PT ;  /* 0x000002001a177812 */ /* 0x000fc600078efcff */
[----:B------:R-:W-:Y:S01]  /*0b40*/  IMAD R13, R27, 0x4, R20 ;  /* 0x000000041b0d7824 */ /* 0x000fe200078e0214 */
[----:B------:R-:W-:Y:S02]  /*0b50*/  LOP3.LUT R20, R26, 0x100, RZ, 0xfc, !PT ;  /* 0x000001001a147812 */ /* 0x000fe400078efcff */
[----:B------:R-:W-:Y:S02]  /*0b60*/  FSEL R36, R31, RZ, P6 ;  /* 0x000000ff1f247208 */ /* 0x000fe40003000000 */
[----:B------:R-:W-:Y:S02]  /*0b70*/  LEA.HI R20, R20, UR4, RZ, 0x1c ;  /* 0x0000000414147c11 */ /* 0x000fe4000f8fe0ff */
[----:B------:R-:W-:Y:S02]  /*0b80*/  LOP3.LUT R31, R26, 0x300, RZ, 0xfc, !PT ;  /* 0x000003001a1f7812 */ /* 0x000fe400078efcff */
[C---:B------:R-:W-:Y:S01]  /*0b90*/  FSETP.GEU.AND P2, PT, R29.reuse, -R12, PT ;  /* 0x8000000c1d00720b */ /* 0x040fe20003f4e000 */
[----:B------:R-:W-:Y:S01]  /*0ba0*/  FADD R12, R29, R12 ;  /* 0x0000000c1d0c7221 */ /* 0x000fe20000000000 */
[----:B------:R-:W-:-:S02]  /*0bb0*/  LEA.HI R26, R23, UR4, RZ, 0x1c ;  /* 0x00000004171a7c11 */ /* 0x000fc4000f8fe0ff */
[C---:B------:R-:W-:Y:S01]  /*0bc0*/  FSETP.GEU.AND P0, PT, R5.reuse, -R14, PT ;  /* 0x8000000e0500720b */ /* 0x040fe20003f0e000 */
[----:B------:R-:W-:Y:S01]  /*0bd0*/  FADD R5, R5, R14 ;  /* 0x0000000e05057221 */ /* 0x000fe20000000000 */
[----:B------:R-:W-:Y:S01]  /*0be0*/  FSEL R29, R32, RZ, P5 ;  /* 0x000000ff201d7208 */ /* 0x000fe20002800000 */
[----:B------:R-:W-:Y:S01]  /*0bf0*/  IMAD R20, R27, 0x4, R20 ;  /* 0x000000041b147824 */ /* 0x000fe200078e0214 */
[----:B------:R-:W-:Y:S01]  /*0c00*/  LEA.HI R32, R31, UR4, RZ, 0x1c ;  /* 0x000000041f207c11 */ /* 0x000fe2000f8fe0ff */
[C---:B------:R-:W-:Y:S01]  /*0c10*/  IMAD R23, R27.reuse, 0x4, R26 ;  /* 0x000000041b177824 */ /* 0x040fe200078e021a */
[----:B------:R-:W-:Y:S01]  /*0c20*/  FSEL R30, R30, RZ, P4 ;  /* 0x000000ff1e1e7208 */ /* 0x000fe20002000000 */
[----:B------:R-:W-:Y:S01]  /*0c30*/  STS [R13], R36 ;  /* 0x000000240d007388 */ /* 0x000fe20000000800 */
[----:B------:R-:W-:Y:S02]  /*0c40*/  LEA R26, R27, R32, 0x2 ;  /* 0x000000201b1a7211 */ /* 0x000fe400078e10ff */
[----:B------:R-:W-:-:S02]  /*0c50*/  FSEL R14, R5, RZ, P0 ;  /* 0x000000ff050e7208 */ /* 0x000fc40000000000 */
[C---:B------:R-:W-:Y:S01]  /*0c60*/  FSETP.GEU.AND P4, PT, R2.reuse, -R15, PT ;  /* 0x8000000f0200720b */ /* 0x040fe20003f8e000 */
[----:B------:R-:W-:Y:S01]  /*0c70*/  FADD R2, R2, R15 ;  /* 0x0000000f02027221 */ /* 0x000fe20000000000 */
[----:B------:R-:W-:Y:S01]  /*0c80*/  FSEL R27, R24, RZ, P3 ;  /* 0x000000ff181b7208 */ /* 0x000fe20001800000 */
[----:B------:R1:W-:Y:S01]  /*0c90*/  STS [R20+0x400], R29 ;  /* 0x0004001d14007388 */ /* 0x0003e20000000800 */
[----:B------:R-:W-:Y:S02]  /*0ca0*/  FSEL R12, R12, RZ, P2 ;  /* 0x000000ff0c0c7208 */ /* 0x000fe40001000000 */
[----:B------:R-:W-:Y:S01]  /*0cb0*/  FSEL R5, R2, RZ, P4 ;  /* 0x000000ff02057208 */ /* 0x000fe20002000000 */
[----:B------:R-:W-:Y:S01]  /*0cc0*/  STS [R23+0x800], R30 ;  /* 0x0008001e17007388 */ /* 0x000fe20000000800 */
[----:B-1----:R-:W-:-:S03]  /*0cd0*/  FSEL R29, R22, RZ, P1 ;  /* 0x000000ff161d7208 */ /* 0x002fc60000800000 */
[----:B------:R-:W-:Y:S04]  /*0ce0*/  STS [R26+0xc00], R27 ;  /* 0x000c001b1a007388 */ /* 0x000fe80000000800 */
[----:B------:R-:W-:Y:S04]  /*0cf0*/  STS [R13+0x100], R12 ;  /* 0x0001000c0d007388 */ /* 0x000fe80000000800 */
[----:B------:R-:W-:Y:S04]  /*0d00*/  STS [R20+0x500], R29 ;  /* 0x0005001d14007388 */ /* 0x000fe80000000800 */
[----:B------:R-:W-:Y:S04]  /*0d10*/  STS [R23+0x900], R14 ;  /* 0x0009000e17007388 */ /* 0x000fe80000000800 */
[----:B------:R1:W-:Y:S01]  /*0d20*/  STS [R26+0xd00], R5 ;  /* 0x000d00051a007388 */ /* 0x0003e20000000800 */
[----:B------:R-:W3:Y:S01]  /*0d30*/  S2R R36, SR_CTAID.Y ;  /* 0x0000000000247919 */ /* 0x000ee20000002600 */
[----:B------:R-:W-:Y:S01]  /*0d40*/  SHF.R.U32.HI R33, RZ, 0x2, R33 ;  /* 0x00000002ff217819 */ /* 0x000fe20000011621 */
[----:B------:R-:W4:Y:S01]  /*0d50*/  S2R R37, SR_TID.X ;  /* 0x0000000000257919 */ /* 0x000f220000002100 */
[C---:B--2---:R-:W-:Y:S01]  /*0d60*/  FSETP.GEU.AND P0, PT, R3.reuse, -R19, PT ;  /* 0x800000130300720b */ /* 0x044fe20003f0e000 */
[----:B------:R-:W-:Y:S01]  /*0d70*/  FADD R3, R3, R19 ;  /* 0x0000001303037221 */ /* 0x000fe20000000000 */
[C---:B------:R-:W-:Y:S01]  /*0d80*/  FSETP.GEU.AND P3, PT, R28.reuse, -R16, PT ;  /* 0x800000101c00720b */ /* 0x040fe20003f6e000 */
[----:B------:R-:W-:Y:S01]  /*0d90*/  FADD R16, R28, R16 ;  /* 0x000000101c107221 */ /* 0x000fe20000000000 */
[C---:B------:R-:W-:Y:S01]  /*0da0*/  FSETP.GEU.AND P2, PT, R21.reuse, -R17, PT ;  /* 0x800000111500720b */ /* 0x040fe20003f4e000 */
[----:B------:R-:W-:Y:S01]  /*0db0*/  FADD R17, R21, R17 ;  /* 0x0000001115117221 */ /* 0x000fe20000000000 */
[C---:B------:R-:W-:Y:S01]  /*0dc0*/  FSETP.GEU.AND P1, PT, R6.reuse, -R18, PT ;  /* 0x800000120600720b */ /* 0x040fe20003f2e000 */
[----:B------:R-:W-:Y:S01]  /*0dd0*/  FADD R6, R6, R18 ;  /* 0x0000001206067221 */ /* 0x000fe20000000000 */
[----:B------:R-:W-:Y:S01]  /*0de0*/  FSEL R3, R3, RZ, P0 ;  /* 0x000000ff03037208 */ /* 0x000fe20000000000 */
[----:B-----5:R-:W-:Y:S01]  /*0df0*/  FADD R2, R7, R9 ;  /* 0x0000000907027221 */ /* 0x020fe20000000000 */
[----:B------:R-:W-:-:S02]  /*0e00*/  FSEL R16, R16, RZ, P3 ;  /* 0x000000ff10107208 */ /* 0x000fc40001800000 */
[----:B------:R-:W-:Y:S02]  /*0e10*/  FSETP.GEU.AND P0, PT, R7, -R9, PT ;  /* 0x800000090700720b */ /* 0x000fe40003f0e000 */
[----:B------:R-:W-:Y:S02]  /*0e20*/  FSEL R17, R17, RZ, P2 ;  /* 0x000000ff11117208 */ /* 0x000fe40001000000 */
[----:B------:R-:W-:Y:S01]  /*0e30*/  FSEL R6, R6, RZ, P1 ;  /* 0x000000ff06067208 */ /* 0x000fe20000800000 */
[----:B------:R-:W-:Y:S01]  /*0e40*/  STS [R13+0x200], R16 ;  /* 0x000200100d007388 */ /* 0x000fe20000000800 */
[----:B-1----:R-:W-:Y:S02]  /*0e50*/  FSEL R5, R2, RZ, P0 ;  /* 0x000000ff02057208 */ /* 0x002fe40000000000 */
[C---:B------:R-:W-:Y:S01]  /*0e60*/  FSETP.GEU.AND P2, PT, R25.reuse, -R8, PT ;  /* 0x800000081900720b */ /* 0x040fe20003f4e000 */
[----:B------:R1:W-:Y:S01]  /*0e70*/  STS [R20+0x600], R17 ;  /* 0x0006001114007388 */ /* 0x0003e20000000800 */
[----:B------:R-:W-:Y:S01]  /*0e80*/  LOP3.LUT R2, R34, 0x3fc, RZ, 0xc0, !PT ;  /* 0x000003fc22027812 */ /* 0x000fe200078ec0ff */
[----:B------:R-:W-:Y:S01]  /*0e90*/  FADD R8, R25, R8 ;  /* 0x0000000819087221 */ /* 0x000fe20000000000 */
[C---:B------:R-:W-:Y:S01]  /*0ea0*/  FSETP.GEU.AND P1, PT, R4.reuse, -R10, PT ;  /* 0x8000000a0400720b */ /* 0x040fe20003f2e000 */
[----:B------:R-:W-:Y:S01]  /*0eb0*/  STS [R23+0xa00], R6 ;  /* 0x000a000617007388 */ /* 0x000fe20000000800 */
[----:B------:R-:W-:Y:S01]  /*0ec0*/  FADD R4, R4, R10 ;  /* 0x0000000a04047221 */ /* 0x000fe20000000000 */
[C---:B------:R-:W-:Y:S01]  /*0ed0*/  FSETP.GEU.AND P0, PT, R0.reuse, -R11, PT ;  /* 0x8000000b0000720b */ /* 0x040fe20003f0e000 */
[----:B------:R-:W-:Y:S01]  /*0ee0*/  FADD R0, R0, R11 ;  /* 0x0000000b00007221 */ /* 0x000fe20000000000 */
[----:B------:R2:W-:Y:S01]  /*0ef0*/  STS [R26+0xe00], R3 ;  /* 0x000e00031a007388 */ /* 0x0005e20000000800 */
[----:B------:R-:W-:Y:S01]  /*0f00*/  FSEL R8, R8, RZ, P2 ;  /* 0x000000ff08087208 */ /* 0x000fe20001000000 */
[----:B-1----:R-:W1:Y:S01]  /*0f10*/  LDC.64 R16, c[0x0][0x240] ;  /* 0x00009000ff107b82 */ /* 0x002e620000000a00 */
[----:B------:R-:W-:-:S02]  /*0f20*/  FSEL R4, R4, RZ, P1 ;  /* 0x000000ff04047208 */ /* 0x000fc40000800000 */
[----:B--2---:R-:W-:Y:S01]  /*0f30*/  LOP3.LUT R3, R2, 0x400, RZ, 0xfc, !PT ;  /* 0x0000040002037812 */ /* 0x004fe200078efcff */
[----:B------:R2:W-:Y:S03]  /*0f40*/  STS [R13+0x300], R8 ;  /* 0x000300080d007388 */ /* 0x0005e60000000800 */
[----:B------:R-:W-:Y:S02]  /*0f50*/  SHF.R.U32.HI R6, RZ, 0x4, R3 ;  /* 0x00000004ff067819 */ /* 0x000fe40000011603 */
[----:B------:R-:W-:Y:S01]  /*0f60*/  FSEL R3, R0, RZ, P0 ;  /* 0x000000ff00037208 */ /* 0x000fe20000000000 */
[----:B------:R5:W-:Y:S04]  /*0f70*/  STS [R20+0x700], R5 ;  /* 0x0007000514007388 */ /* 0x000be80000000800 */
[----:B------:R-:W-:Y:S04]  /*0f80*/  STS [R23+0xb00], R4 ;  /* 0x000b000417007388 */ /* 0x000fe80000000800 */
[----:B------:R3:W-:Y:S01]  /*0f90*/  STS [R26+0xf00], R3 ;  /* 0x000f00031a007388 */ /* 0x0007e20000000800 */
[----:B------:R-:W-:-:S02]  /*0fa0*/  LOP3.LUT R7, R2, 0x800, RZ, 0xfc, !PT ;  /* 0x0000080002077812 */ /* 0x000fc400078efcff */
[----:B------:R-:W-:Y:S02]  /*0fb0*/  LOP3.LUT R0, R33, 0x30, RZ, 0xc0, !PT ;  /* 0x0000003021007812 */ /* 0x000fe400078ec0ff */
[----:B------:R-:W-:Y:S02]  /*0fc0*/  SHF.R.U32.HI R7, RZ, 0x4, R7 ;  /* 0x00000004ff077819 */ /* 0x000fe40000011607 */
[----:B------:R-:W-:Y:S02]  /*0fd0*/  LOP3.LUT R6, R6, 0x70, RZ, 0xc0, !PT ;  /* 0x0000007006067812 */ /* 0x000fe400078ec0ff */
[----:B--2---:R-:W-:Y:S01]  /*0fe0*/  LOP3.LUT R8, R7, 0xb0, RZ, 0xc0, !PT ;  /* 0x000000b007087812 */ /* 0x004fe200078ec0ff */
[----:B-----5:R-:W-:Y:S02]  /*0ff0*/  VIADD R5, R0, UR4 ;  /* 0x0000000400057c36 */ /* 0x020fe40008000000 */
[----:B------:R-:W-:Y:S01]  /*1000*/  VIADD R7, R6, UR4 ;  /* 0x0000000406077c36 */ /* 0x000fe20008000000 */
[----:B------:R-:W-:Y:S01]  /*1010*/  IADD3 R9, R8, UR4, RZ ;  /* 0x0000000408097c10 */ /* 0x000fe2000fffe0ff */
[----:B------:R-:W-:-:S02]  /*1020*/  IMAD R5, R2, 0x4, R5 ;  /* 0x0000000402057824 */ /* 0x000fc400078e0205 */
[C---:B------:R-:W-:Y:S01]  /*1030*/  IMAD R8, R2.reuse, 0x4, R7 ;  /* 0x0000000402087824 */ /* 0x040fe200078e0207 */
[----:B------:R-:W-:Y:S01]  /*1040*/  BAR.SYNC.DEFER_BLOCKING 0x0 ;  /* 0x0000000000007b1d */ /* 0x000fe20000010000 */
[----:B------:R-:W-:Y:S02]  /*1050*/  LEA R12, R2, R9, 0x2 ;  /* 0x00000009020c7211 */ /* 0x000fe400078e10ff */
[--C-:B---3--:R-:W-:Y:S02]  /*1060*/  SHF.R.S32.HI R0, RZ, 0x17, R36.reuse ;  /* 0x00000017ff007819 */ /* 0x108fe40000011424 */
[----:B------:R-:W-:Y:S02]  /*1070*/  LOP3.LUT R34, R34, 0xfc, RZ, 0xc0, !PT ;  /* 0x000000fc22227812 */ /* 0x000fe400078ec0ff */
[----:B0-----:R-:W-:Y:S02]  /*1080*/  SGXT R3, R0, 0x1 ;  /* 0x000000010003781a */ /* 0x001fe40000000200 */
[----:B------:R-:W-:-:S04]  /*1090*/  PRMT R34, R34, 0x6540, R36 ;  /* 0x0000654022227816 */ /* 0x000fc80000000024 */
[----:B------:R-:W-:Y:S01]  /*10a0*/  LEA.HI R3, R3, R34, RZ, 0x8 ;  /* 0x0000002203037211 */ /* 0x000fe200078f40ff */
[----:B------:R-:W0:Y:S04]  /*10b0*/  LDS.128 R4, [R5] ;  /* 0x0000000005047984 */ /* 0x000e280000000c00 */
[----:B------:R-:W2:Y:S04]  /*10c0*/  LDS.128 R8, [R8+0x1000] ;  /* 0x0010000008087984 */ /* 0x000ea80000000c00 */
[----:B------:R-:W3:Y:S01]  /*10d0*/  LDS.128 R12, [R12+0x2000] ;  /* 0x002000000c0c7984 */ /* 0x000ee20000000c00 */
[----:B----4-:R-:W-:Y:S01]  /*10e0*/  SHF.R.U32.HI R0, RZ, 0x6, R37 ;  /* 0x00000006ff007819 */ /* 0x010fe20000011625 */
[C---:B------:R-:W-:Y:S01]  /*10f0*/  IMAD.SHL.U32 R18, R3.reuse, 0x100, RZ ;  /* 0x0000010003127824 */ /* 0x040fe200078e00ff */
[----:B------:R-:W-:-:S02]  /*1100*/  LOP3.LUT R3, R3, 0xffffff00, RZ, 0xc0, !PT ;  /* 0xffffff0003037812 */ /* 0x000fc400078ec0ff */
[----:B------:R-:W-:Y:S02]  /*1110*/  SGXT.U32 R0, R0, 0x2 ;  /* 0x000000020000781a */ /* 0x000fe40000000000 */
[----:B------:R-:W-:Y:S02]  /*1120*/  LOP3.LUT R18, R18, 0xffff0000, RZ, 0xc0, !PT ;  /* 0xffff000012127812 */ /* 0x000fe400078ec0ff */
[----:B------:R-:W-:Y:S02]  /*1130*/  LOP3.LUT R35, R0, R35, RZ, 0xfc, !PT ;  /* 0x0000002300237212 */ /* 0x000fe400078efcff */
[----:B------:R-:W-:Y:S02]  /*1140*/  IADD3 R0, R18, R34, -R3 ;  /* 0x0000002212007210 */ /* 0x000fe40007ffe803 */
[----:B------:R-:W-:Y:S02]  /*1150*/  LOP3.LUT R3, R2, 0xc00, RZ, 0xfc, !PT ;  /* 0x00000c0002037812 */ /* 0x000fe400078efcff */
[----:B------:R-:W-:-:S02]  /*1160*/  LOP3.LUT R21, R35, 0x4, RZ, 0xfc, !PT ;  /* 0x0000000423157812 */ /* 0x000fc400078efcff */
[C---:B------:R-:W-:Y:S02]  /*1170*/  LOP3.LUT R19, R35.reuse, 0x8, RZ, 0xfc, !PT ;  /* 0x0000000823137812 */ /* 0x040fe400078efcff */
[----:B------:R-:W-:Y:S02]  /*1180*/  SHF.R.U32.HI R18, RZ, 0x4, R3 ;  /* 0x00000004ff127819 */ /* 0x000fe40000011603 */
[C---:B------:R-:W-:Y:S02]  /*1190*/  LOP3.LUT R3, R35.reuse, 0xc, RZ, 0xfc, !PT ;  /* 0x0000000c23037812 */ /* 0x040fe400078efcff */
[----:B------:R-:W-:Y:S02]  /*11a0*/  ISETP.GE.AND P0, PT, R35, 0x100, PT ;  /* 0x000001002300780c */ /* 0x000fe40003f06270 */
[----:B------:R-:W-:Y:S02]  /*11b0*/  ISETP.GE.AND P1, PT, R21, 0x100, PT ;  /* 0x000001001500780c */ /* 0x000fe40003f26270 */
[----:B------:R-:W-:-:S02]  /*11c0*/  ISETP.GE.AND P2, PT, R19, 0x100, PT ;  /* 0x000001001300780c */ /* 0x000fc40003f46270 */
[----:B------:R-:W-:Y:S01]  /*11d0*/  LOP3.LUT R18, R18, 0xf0, RZ, 0xc0, !PT ;  /* 0x000000f012127812 */ /* 0x000fe200078ec0ff */
[--C-:B------:R-:W-:Y:S01]  /*11e0*/  IMAD R35, R35, 0x100, R0.reuse ;  /* 0x0000010023237824 */ /* 0x100fe200078e0200 */
[----:B------:R-:W-:Y:S02]  /*11f0*/  ISETP.GE.AND P3, PT, R3, 0x100, PT ;  /* 0x000001000300780c */ /* 0x000fe40003f66270 */
[----:B------:R-:W-:Y:S01]  /*1200*/  LEA R21, R21, R0, 0x8 ;  /* 0x0000000015157211 */ /* 0x000fe200078e40ff */
[----:B------:R-:W-:Y:S02]  /*1210*/  IMAD R23, R19, 0x100, R0 ;  /* 0x0000010013177824 */ /* 0x000fe400078e0200 */
[----:B------:R-:W-:Y:S02]  /*1220*/  VIADD R25, R18, UR4 ;  /* 0x0000000412197c36 */ /* 0x000fe40008000000 */
[----:B-1----:R-:W-:-:S04]  /*1230*/  IMAD.WIDE R18, R35, 0x4, R16 ;  /* 0x0000000423127825 */ /* 0x002fc800078e0210 */
[--C-:B------:R-:W-:Y:S01]  /*1240*/  IMAD.WIDE R20, R21, 0x4, R16.reuse ;  /* 0x0000000415147825 */ /* 0x100fe200078e0210 */
[----:B0-----:R0:W-:Y:S03]  /*1250*/  @!P0 STG.E.128 desc[UR6][R18.64], R4 ;  /* 0x0000000412008986 */ /* 0x0011e6000c101d06 */
[----:B------:R-:W-:Y:S01]  /*1260*/  IMAD.WIDE R22, R23, 0x4, R16 ;  /* 0x0000000417167825 */ /* 0x000fe200078e0210 */
[----:B--2---:R0:W-:Y:S01]  /*1270*/  @!P1 STG.E.128 desc[UR6][R20.64], R8 ;  /* 0x0000000814009986 */ /* 0x0041e2000c101d06 */
[----:B------:R-:W-:-:S03]  /*1280*/  LEA R25, R2, R25, 0x2 ;  /* 0x0000001902197211 */ /* 0x000fc600078e10ff */
[----:B---3--:R0:W-:Y:S02]  /*1290*/  @!P2 STG.E.128 desc[UR6][R22.64], R12 ;  /* 0x0000000c1600a986 */ /* 0x0081e4000c101d06 */
[----:B0-----:R-:W-:Y:S05]  /*12a0*/  @P3 EXIT ;  /* 0x000000000000394d */ /* 0x001fea0003800000 */
[----:B------:R-:W0:Y:S01]  /*12b0*/  LDS.128 R24, [R25+0x3000] ;  /* 0x0030000019187984 */ /* 0x000e220000000c00 */
[----:B------:R-:W-:-:S04]  /*12c0*/  IMAD R3, R3, 0x100, R0 ;  /* 0x0000010003037824 */ /* 0x000fc800078e0200 */
[----:B------:R-:W-:-:S05]  /*12d0*/  IMAD.WIDE R16, R3, 0x4, R16 ;  /* 0x0000000403107825 */ /* 0x000fca00078e0210 */
[----:B0-----:R-:W-:Y:S01]  /*12e0*/  STG.E.128 desc[UR6][R16.64], R24 ;  /* 0x0000001810007986 */ /* 0x001fe2000c101d06 */
[----:B------:R-:W-:Y:S05]  /*12f0*/  EXIT ;  /* 0x000000000000794d */ /* 0x000fea0003800000 */
.L_x_0:
[----:B------:R-:W-:-:S00]  /*1300*/  BRA `(.L_x_0) ;  /* 0xfffffffc00fc7947 */ /* 0x000fc0000383ffff */
[----:B------:R-:W-:-:S00]  /*1310*/  NOP ;  /* 0x0000000000007918 */ /* 0x000fc00000000000 */
        /* <DEDUP_REMOVED lines=14> */
.L_x_1:


//--------------------- .nv.global.init           --------------------------
	.section	.nv.global.init,"aw",@progbits
.nv.global.init:
	.type		_$_str,@object
	.size		_$_str,(_$_str_$_2 - _$_str)
_$_str:
        /*0000*/ 	.byte	0x5f, 0x5f, 0x43, 0x55, 0x44, 0x41, 0x5f, 0x46, 0x54, 0x5a, 0x00
	.type		_$_str_$_2,@object
	.size		_$_str_$_2,(.L_1 - _$_str_$_2)
_$_str_$_2:
        /*000b*/ 	.byte	0x5f, 0x5f, 0x43, 0x55, 0x44, 0x41, 0x5f, 0x50, 0x52, 0x45, 0x43, 0x5f, 0x53, 0x51, 0x52, 0x54
        /*001b*/ 	.byte	0x00
.L_1:


//--------------------- .nv.shared.triton_poi_fused__native_batch_norm_legit_no_training_add_relu_11 --------------------------
	.section	.nv.shared.triton_poi_fused__native_batch_norm_legit_no_training_add_relu_11,"aw",@nobits
	.sectionflags	@""
	.align	16
	.zero		1024


//--------------------- .nv.constant0.triton_poi_fused__native_batch_norm_legit_no_training_add_relu_11 --------------------------
	.section	.nv.constant0.triton_poi_fused__native_batch_norm_legit_no_training_add_relu_11,"a",@progbits
	.sectionflags	@""
	.align	4
.nv.constant0.triton_poi_fused__native_batch_norm_legit_no_training_add_relu_11:
	.zero		592
